//
// Generated by NVIDIA NVVM Compiler
//
// Compiler Build ID: CL-36424714
// Cuda compilation tools, release 13.0, V13.0.88
// Based on NVVM 20.0.0
//

.version 9.0
.target sm_100
.address_size 64

	// .globl	_Z16helloWorldKernelv
.extern .func  (.param .b32 func_retval0) vprintf
(
	.param .b64 vprintf_param_0,
	.param .b64 vprintf_param_1
)
;
.global .align 1 .b8 $str[22] = {72, 101, 108, 108, 111, 32, 87, 111, 114, 108, 100, 32, 102, 114, 111, 109, 32, 71, 80, 85, 10};
.global .align 1 .b8 $str$1[43] = {72, 101, 108, 108, 111, 32, 87, 111, 114, 108, 100, 32, 102, 114, 111, 109, 32, 71, 80, 85, 32, 98, 108, 111, 99, 107, 58, 32, 37, 100, 32, 116, 104, 114, 101, 97, 100, 58, 32, 37, 100, 10};

.visible .entry _Z16helloWorldKernelv()
{
	.reg .b32 	%r<3>;
	.reg .b64 	%rd<3>;

	mov.u64 	%rd1, $str;
	cvta.global.u64 	%rd2, %rd1;
	{ // callseq 0, 0
	.param .b64 param0;
	st.param.b64 	[param0], %rd2;
	.param .b64 param1;
	st.param.b64 	[param1], 0;
	.param .b32 retval0;
	call.uni (retval0), 
	vprintf, 
	(
	param0, 
	param1
	);
	ld.param.b32 	%r1, [retval0];
	} // callseq 0
	ret;

}
	// .globl	_Z26helloWorldwithThreadKernelv
.visible .entry _Z26helloWorldwithThreadKernelv()
{
	.local .align 8 .b8 	__local_depot1[8];
	.reg .b64 	%SP;
	.reg .b64 	%SPL;
	.reg .b32 	%r<5>;
	.reg .b64 	%rd<5>;

	mov.u64 	%SPL, __local_depot1;
	cvta.local.u64 	%SP, %SPL;
	add.u64 	%rd1, %SP, 0;
	add.u64 	%rd2, %SPL, 0;
	mov.u32 	%r1, %ctaid.x;
	mov.u32 	%r2, %tid.x;
	st.local.v2.u32 	[%rd2], {%r1, %r2};
	mov.u64 	%rd3, $str$1;
	cvta.global.u64 	%rd4, %rd3;
	{ // callseq 1, 0
	.param .b64 param0;
	st.param.b64 	[param0], %rd4;
	.param .b64 param1;
	st.param.b64 	[param1], %rd1;
	.param .b32 retval0;
	call.uni (retval0), 
	vprintf, 
	(
	param0, 
	param1
	);
	ld.param.b32 	%r3, [retval0];
	} // callseq 1
	ret;

}


// ===== COMPILED SASS (sm_100) =====

	.target	sm_100

	.elftype	@"ET_EXEC"


//--------------------- .note.nv.tkinfo           --------------------------
	.section	.note.nv.tkinfo,"",@"SHT_NOTE"
	.sectionflags	@"SHF_NOTE_NV_TKINFO"
	.tkinfo
        /*0018*/ 	.word	0x00000002
        /*0030*/ 	.string	""
        /*0030*/ 	.string	"ptxas"
        /*0030*/ 	.string	"Cuda compilation tools, release 13.0, V13.0.88"
        /*0030*/ 	.string	"Build cuda_13.0.r13.0/compiler.36424714_0"
        /*0030*/ 	.string	"-arch sm_100 -m 64 "



//--------------------- .note.nv.cuinfo           --------------------------
	.section	.note.nv.cuinfo,"",@"SHT_NOTE"
	.sectionflags	@"SHF_NOTE_NV_CUINFO"
        /*0018*/ 	.short	0x0002
        /*001a*/ 	.short	0x0064
        /*001c*/ 	.short	0x0082
	.zero		2


//--------------------- .nv.info                  --------------------------
	.section	.nv.info,"",@"SHT_CUDA_INFO"
	.align	4


	//----- nvinfo : EIATTR_REGCOUNT
	.align		4
        /*0000*/ 	.byte	0x04, 0x2f
        /*0002*/ 	.short	(.L_3 - .L_2)
	.align		4
.L_2:
        /*0004*/ 	.word	index@(_Z16helloWorldKernelv)
        /*0008*/ 	.word	0x00000018


	//----- nvinfo : EIATTR_FRAME_SIZE
	.align		4
.L_3:
        /*000c*/ 	.byte	0x04, 0x11
        /*000e*/ 	.short	(.L_5 - .L_4)
	.align		4
.L_4:
        /*0010*/ 	.word	index@(_Z16helloWorldKernelv)
        /*0014*/ 	.word	0x00000000


	//----- nvinfo : EIATTR_REGCOUNT
	.align		4
.L_5:
        /*0018*/ 	.byte	0x04, 0x2f
        /*001a*/ 	.short	(.L_7 - .L_6)
	.align		4
.L_6:
        /*001c*/ 	.word	index@(_Z26helloWorldwithThreadKernelv)
        /*0020*/ 	.word	0x00000018


	//----- nvinfo : EIATTR_FRAME_SIZE
	.align		4
.L_7:
        /*0024*/ 	.byte	0x04, 0x11
        /*0026*/ 	.short	(.L_9 - .L_8)
	.align		4
.L_8:
        /*0028*/ 	.word	index@(_Z26helloWorldwithThreadKernelv)
        /*002c*/ 	.word	0x00000008


	//----- nvinfo : EIATTR_MIN_STACK_SIZE
	.align		4
.L_9:
        /*0030*/ 	.byte	0x04, 0x12
        /*0032*/ 	.short	(.L_11 - .L_10)
	.align		4
.L_10:
        /*0034*/ 	.word	index@(_Z26helloWorldwithThreadKernelv)
        /*0038*/ 	.word	0x00000008


	//----- nvinfo : EIATTR_MIN_STACK_SIZE
	.align		4
.L_11:
        /*003c*/ 	.byte	0x04, 0x12
        /*003e*/ 	.short	(.L_13 - .L_12)
	.align		4
.L_12:
        /*0040*/ 	.word	index@(_Z16helloWorldKernelv)
        /*0044*/ 	.word	0x00000000
.L_13:


//--------------------- .nv.compat                --------------------------
	.section	.nv.compat,"",@"SHT_CUDA_COMPAT_INFO"
	.align	4
        /*0000*/ 	.byte	0x02, 0x09, 0x00, 0x00, 0x02, 0x02, 0x01, 0x00, 0x02, 0x05, 0x05, 0x00, 0x03, 0x07, 0x01, 0x01
        /*0010*/ 	.byte	0x02, 0x03, 0x00, 0x00, 0x02, 0x06, 0x01, 0x00, 0x04, 0x0b, 0x08, 0x00, 0x09, 0x00, 0x00, 0x00
        /*0020*/ 	.byte	0x00, 0x00, 0x00, 0x00


//--------------------- .nv.info._Z26helloWorldwithThreadKernelv --------------------------
	.section	.nv.info._Z26helloWorldwithThreadKernelv,"",@"SHT_CUDA_INFO"
	.sectionflags	@""
	.align	4


	//----- nvinfo : EIATTR_CUDA_API_VERSION
	.align		4
        /*0000*/ 	.byte	0x04, 0x37
        /*0002*/ 	.short	(.L_15 - .L_14)
.L_14:
        /*0004*/ 	.word	0x00000082


	//----- nvinfo : EIATTR_SPARSE_MMA_MASK
	.align		4
.L_15:
        /*0008*/ 	.byte	0x03, 0x50
        /*000a*/ 	.short	0x0000


	//----- nvinfo : EIATTR_MAXREG_COUNT
	.align		4
        /*000c*/ 	.byte	0x03, 0x1b
        /*000e*/ 	.short	0x00ff


	//----- nvinfo : EIATTR_EXTERNS
	.align		4
        /*0010*/ 	.byte	0x04, 0x0f
        /*0012*/ 	.short	(.L_17 - .L_16)


	//   ....[0]....
	.align		4
.L_16:
        /*0014*/ 	.word	index@(vprintf)


	//----- nvinfo : EIATTR_MERCURY_ISA_VERSION
	.align		4
.L_17:
        /*0018*/ 	.byte	0x03, 0x5f
        /*001a*/ 	.short	0x0101


	//----- nvinfo : EIATTR_VRC_CTA_INIT_COUNT
	.align		4
        /*001c*/ 	.byte	0x02, 0x4a
	.zero		1
	.zero		1


	//----- nvinfo : EIATTR_SYSCALL_OFFSETS
	.align		4
        /*0020*/ 	.byte	0x04, 0x46
        /*0022*/ 	.short	(.L_19 - .L_18)


	//   ....[0]....
.L_18:
        /*0024*/ 	.word	0x000000f0


	//----- nvinfo : EIATTR_EXIT_INSTR_OFFSETS
	.align		4
.L_19:
        /*0028*/ 	.byte	0x04, 0x1c
        /*002a*/ 	.short	(.L_21 - .L_20)


	//   ....[0]....
.L_20:
        /*002c*/ 	.word	0x00000100


	//----- nvinfo : EIATTR_SW_WAR
	.align		4
.L_21:
        /*0030*/ 	.byte	0x04, 0x36
        /*0032*/ 	.short	(.L_23 - .L_22)
.L_22:
        /*0034*/ 	.word	0x00000008
.L_23:


//--------------------- .nv.info._Z16helloWorldKernelv --------------------------
	.section	.nv.info._Z16helloWorldKernelv,"",@"SHT_CUDA_INFO"
	.sectionflags	@""
	.align	4


	//----- nvinfo : EIATTR_CUDA_API_VERSION
	.align		4
        /*0000*/ 	.byte	0x04, 0x37
        /*0002*/ 	.short	(.L_25 - .L_24)
.L_24:
        /*0004*/ 	.word	0x00000082


	//----- nvinfo : EIATTR_SPARSE_MMA_MASK
	.align		4
.L_25:
        /*0008*/ 	.byte	0x03, 0x50
        /*000a*/ 	.short	0x0000


	//----- nvinfo : EIATTR_MAXREG_COUNT
	.align		4
        /*000c*/ 	.byte	0x03, 0x1b
        /*000e*/ 	.short	0x00ff


	//----- nvinfo : EIATTR_EXTERNS
	.align		4
        /*0010*/ 	.byte	0x04, 0x0f
        /*0012*/ 	.short	(.L_27 - .L_26)


	//   ....[0]....
	.align		4
.L_26:
        /*0014*/ 	.word	index@(vprintf)


	//----- nvinfo : EIATTR_MERCURY_ISA_VERSION
	.align		4
.L_27:
        /*0018*/ 	.byte	0x03, 0x5f
        /*001a*/ 	.short	0x0101


	//----- nvinfo : EIATTR_VRC_CTA_INIT_COUNT
	.align		4
        /*001c*/ 	.byte	0x02, 0x4a
	.zero		1
	.zero		1


	//----- nvinfo : EIATTR_SYSCALL_OFFSETS
	.align		4
        /*0020*/ 	.byte	0x04, 0x46
        /*0022*/ 	.short	(.L_29 - .L_28)


	//   ....[0]....
.L_28:
        /*0024*/ 	.word	0x00000080


	//----- nvinfo : EIATTR_EXIT_INSTR_OFFSETS
	.align		4
.L_29:
        /*0028*/ 	.byte	0x04, 0x1c
        /*002a*/ 	.short	(.L_31 - .L_30)


	//   ....[0]....
.L_30:
        /*002c*/ 	.word	0x00000090


	//----- nvinfo : EIATTR_SW_WAR
	.align		4
.L_31:
        /*0030*/ 	.byte	0x04, 0x36
        /*0032*/ 	.short	(.L_33 - .L_32)
.L_32:
        /*0034*/ 	.word	0x00000008
.L_33:


//--------------------- .nv.callgraph             --------------------------
	.section	.nv.callgraph,"",@"SHT_CUDA_CALLGRAPH"
	.align	4
	.sectionentsize	8
	.align		4
        /*0000*/ 	.word	0x00000000
	.align		4
        /*0004*/ 	.word	0xffffffff
	.align		4
        /*0008*/ 	.word	index@(_Z26helloWorldwithThreadKernelv)
	.align		4
        /*000c*/ 	.word	index@(vprintf)
	.align		4
        /*0010*/ 	.word	index@(_Z16helloWorldKernelv)
	.align		4
        /*0014*/ 	.word	index@(vprintf)
	.align		4
        /*0018*/ 	.word	0x00000000
	.align		4
        /*001c*/ 	.word	0xfffffffe
	.align		4
        /*0020*/ 	.word	0x00000000
	.align		4
        /*0024*/ 	.word	0xfffffffd
	.align		4
        /*0028*/ 	.word	0x00000000
	.align		4
        /*002c*/ 	.word	0xfffffffc


//--------------------- .nv.constant4             --------------------------
	.section	.nv.constant4,"a",@progbits
	.align	8
	.align		8
.nv.constant4:
        /*0000*/ 	.dword	vprintf
	.align		8
        /*0008*/ 	.dword	$str
	.align		8
        /*0010*/ 	.dword	$str$1


//--------------------- .text._Z26helloWorldwithThreadKernelv --------------------------
	.section	.text._Z26helloWorldwithThreadKernelv,"ax",@progbits
	.align	128
        .global         _Z26helloWorldwithThreadKernelv
        .type           _Z26helloWorldwithThreadKernelv,@function
        .size           _Z26helloWorldwithThreadKernelv,(.L_x_4 - _Z26helloWorldwithThreadKernelv)
        .other          _Z26helloWorldwithThreadKernelv,@"STO_CUDA_ENTRY STV_DEFAULT"
_Z26helloWorldwithThreadKernelv:
.text._Z26helloWorldwithThreadKernelv:
[----:B------:R-:W0:Y:S01]  /*0000*/  LDC R1, c[0x0][0x37c] ;  /* 0x0000df00ff017b82 */ /* 0x000e220000000800 */
[----:B------:R-:W1:Y:S01]  /*0010*/  S2R R8, SR_CTAID.X ;  /* 0x0000000000087919 */ /* 0x000e620000002500 */
[----:B0-----:R-:W-:Y:S01]  /*0020*/  VIADD R1, R1, 0xfffffff8 ;  /* 0xfffffff801017836 */ /* 0x001fe20000000000 */
[----:B------:R-:W-:Y:S01]  /*0030*/  MOV R0, 0x0 ;  /* 0x0000000000007802 */ /* 0x000fe20000000f00 */
[----:B------:R-:W0:Y:S01]  /*0040*/  LDCU UR4, c[0x0][0x2f8] ;  /* 0x00005f00ff0477ac */ /* 0x000e220008000800 */
[----:B------:R-:W1:Y:S03]  /*0050*/  S2R R9, SR_TID.X ;  /* 0x0000000000097919 */ /* 0x000e660000002100 */
[----:B------:R2:W3:Y:S01]  /*0060*/  LDC.64 R2, c[0x4][R0] ;  /* 0x0100000000027b82 */ /* 0x0004e20000000a00 */
[----:B------:R-:W4:Y:S01]  /*0070*/  LDCU.64 UR6, c[0x4][0x10] ;  /* 0x01000200ff0677ac */ /* 0x000f220008000a00 */
[----:B------:R-:W5:Y:S01]  /*0080*/  LDCU UR5, c[0x0][0x2fc] ;  /* 0x00005f80ff0577ac */ /* 0x000f620008000800 */
[----:B0-----:R-:W-:Y:S01]  /*0090*/  IADD3 R6, P0, PT, R1, UR4, RZ ;  /* 0x0000000401067c10 */ /* 0x001fe2000ff1e0ff */
[----:B----4-:R-:W-:Y:S01]  /*00a0*/  IMAD.U32 R4, RZ, RZ, UR6 ;  /* 0x00000006ff047e24 */ /* 0x010fe2000f8e00ff */
[----:B------:R-:W-:-:S03]  /*00b0*/  MOV R5, UR7 ;  /* 0x0000000700057c02 */ /* 0x000fc60008000f00 */
[----:B-----5:R-:W-:Y:S01]  /*00c0*/  IMAD.X R7, RZ, RZ, UR5, P0 ;  /* 0x00000005ff077e24 */ /* 0x020fe200080e06ff */
[----:B-1----:R2:W-:Y:S07]  /*00d0*/  STL.64 [R1], R8 ;  /* 0x0000000801007387 */ /* 0x0025ee0000100a00 */
[----:B------:R-:W-:-:S07]  /*00e0*/  LEPC R20, `(.L_x_0) ;  /* 0x000000001014794e */ /* 0x000fce0000000000 */
[----:B--23--:R-:W-:Y:S05]  /*00f0*/  CALL.ABS.NOINC R2 ;  /* 0x0000000002007343 */ /* 0x00cfea0003c00000 */
.L_x_0:
[----:B------:R-:W-:Y:S05]  /*0100*/  EXIT ;  /* 0x000000000000794d */ /* 0x000fea0003800000 */
.L_x_1:
[----:B------:R-:W-:-:S00]  /*0110*/  BRA `(.L_x_1) ;  /* 0xfffffffc00fc7947 */ /* 0x000fc0000383ffff */
[----:B------:R-:W-:-:S00]  /*0120*/  NOP ;  /* 0x0000000000007918 */ /* 0x000fc00000000000 */
        /* <DEDUP_REMOVED lines=13> */
.L_x_4:


//--------------------- .text._Z16helloWorldKernelv --------------------------
	.section	.text._Z16helloWorldKernelv,"ax",@progbits
	.align	128
        .global         _Z16helloWorldKernelv
        .type           _Z16helloWorldKernelv,@function
        .size           _Z16helloWorldKernelv,(.L_x_5 - _Z16helloWorldKernelv)
        .other          _Z16helloWorldKernelv,@"STO_CUDA_ENTRY STV_DEFAULT"
_Z16helloWorldKernelv:
.text._Z16helloWorldKernelv:
[----:B------:R-:W0:Y:S01]  /*0000*/  LDC R1, c[0x0][0x37c] ;  /* 0x0000df00ff017b82 */ /* 0x000e220000000800 */
[----:B------:R-:W-:Y:S01]  /*0010*/  MOV R0, 0x0 ;  /* 0x0000000000007802 */ /* 0x000fe20000000f00 */
[----:B------:R-:W1:Y:S01]  /*0020*/  LDCU.64 UR4, c[0x4][0x8] ;  /* 0x01000100ff0477ac */ /* 0x000e620008000a00 */
[----:B------:R-:W-:-:S05]  /*0030*/  CS2R R6, SRZ ;  /* 0x0000000000067805 */ /* 0x000fca000001ff00 */
[----:B------:R2:W3:Y:S01]  /*0040*/  LDC.64 R2, c[0x4][R0] ;  /* 0x0100000000027b82 */ /* 0x0004e20000000a00 */
[----:B-1----:R-:W-:Y:S02]  /*0050*/  IMAD.U32 R4, RZ, RZ, UR4 ;  /* 0x00000004ff047e24 */ /* 0x002fe4000f8e00ff */
[----:B--2---:R-:W-:-:S07]  /*0060*/  IMAD.U32 R5, RZ, RZ, UR5 ;  /* 0x00000005ff057e24 */ /* 0x004fce000f8e00ff */
[----:B------:R-:W-:-:S07]  /*0070*/  LEPC R20, `(.L_x_2) ;  /* 0x000000001014794e */ /* 0x000fce0000000000 */
[----:B0--3--:R-:W-:Y:S05]  /*0080*/  CALL.ABS.NOINC R2 ;  /* 0x0000000002007343 */ /* 0x009fea0003c00000 */
.L_x_2:
[----:B------:R-:W-:Y:S05]  /*0090*/  EXIT ;  /* 0x000000000000794d */ /* 0x000fea0003800000 */
.L_x_3:
        /* <DEDUP_REMOVED lines=14> */
.L_x_5:


//--------------------- .nv.global.init           --------------------------
	.section	.nv.global.init,"aw",@progbits
.nv.global.init:
	.type		$str,@object
	.size		$str,($str$1 - $str)
$str:
        /*0000*/ 	.byte	0x48, 0x65, 0x6c, 0x6c, 0x6f, 0x20, 0x57, 0x6f, 0x72, 0x6c, 0x64, 0x20, 0x66, 0x72, 0x6f, 0x6d
        /*0010*/ 	.byte	0x20, 0x47, 0x50, 0x55, 0x0a, 0x00
	.type		$str$1,@object
	.size		$str$1,(.L_1 - $str$1)
$str$1:
        /*0016*/ 	.byte	0x48, 0x65, 0x6c, 0x6c, 0x6f, 0x20, 0x57, 0x6f, 0x72, 0x6c, 0x64, 0x20, 0x66, 0x72, 0x6f, 0x6d
        /*0026*/ 	.byte	0x20, 0x47, 0x50, 0x55, 0x20, 0x62, 0x6c, 0x6f, 0x63, 0x6b, 0x3a, 0x20, 0x25, 0x64, 0x20, 0x74
        /*0036*/ 	.byte	0x68, 0x72, 0x65, 0x61, 0x64, 0x3a, 0x20, 0x25, 0x64, 0x0a, 0x00
.L_1:


//--------------------- .nv.shared.reserved.0     --------------------------
	.section	.nv.shared.reserved.0,"aw",@nobits
	.weak		__nv_reservedSMEM_offset_0_alias
	.size		__nv_reservedSMEM_offset_0_alias, 0, 64
	.other		__nv_reservedSMEM_offset_0_alias,@"STO_CUDA_RESERVED_SHARED STV_DEFAULT"
__nv_reservedSMEM_offset_0_alias:
	.zero		0
	.zero		64


//--------------------- .nv.constant0._Z26helloWorldwithThreadKernelv --------------------------
	.section	.nv.constant0._Z26helloWorldwithThreadKernelv,"a",@progbits
	.sectionflags	@""
	.align	4
.nv.constant0._Z26helloWorldwithThreadKernelv:
	.zero		896


//--------------------- .nv.constant0._Z16helloWorldKernelv --------------------------
	.section	.nv.constant0._Z16helloWorldKernelv,"a",@progbits
	.sectionflags	@""
	.align	4
.nv.constant0._Z16helloWorldKernelv:
	.zero		896


//--------------------- SYMBOLS --------------------------

	.type		.nv.reservedSmem.offset0,@object
	.size		.nv.reservedSmem.offset0,0x4
	.type		vprintf,@function
